//
// Generated by NVIDIA NVVM Compiler
//
// Compiler Build ID: CL-36424714
// Cuda compilation tools, release 13.0, V13.0.88
// Based on NVVM 20.0.0
//

.version 9.0
.target sm_100
.address_size 64

	// .globl	_Z19selectionSortKernelPii

.visible .entry _Z19selectionSortKernelPii(
	.param .u64 .ptr .align 1 _Z19selectionSortKernelPii_param_0,
	.param .u32 _Z19selectionSortKernelPii_param_1
)
{
	.reg .pred 	%p<41>;
	.reg .b32 	%r<176>;
	.reg .b64 	%rd<73>;

	ld.param.u64 	%rd2, [_Z19selectionSortKernelPii_param_0];
	ld.param.u32 	%r38, [_Z19selectionSortKernelPii_param_1];
	cvta.to.global.u64 	%rd1, %rd2;
	mov.u32 	%r39, %ctaid.x;
	mov.u32 	%r40, %ntid.x;
	mul.lo.s32 	%r1, %r39, %r40;
	mov.u32 	%r2, %tid.x;
	add.s32 	%r3, %r1, %r2;
	add.s32 	%r41, %r38, -1;
	setp.ge.s32 	%p1, %r3, %r41;
	@%p1 bra 	$L__BB0_18;
	add.s32 	%r167, %r3, 1;
	setp.ge.s32 	%p2, %r167, %r38;
	mov.u32 	%r175, %r3;
	@%p2 bra 	$L__BB0_15;
	not.b32 	%r43, %r1;
	add.s32 	%r44, %r38, %r43;
	sub.s32 	%r5, %r44, %r2;
	sub.s32 	%r45, %r38, %r3;
	add.s32 	%r46, %r45, -2;
	and.b32  	%r6, %r5, 15;
	setp.lt.u32 	%p3, %r46, 15;
	mov.u32 	%r175, %r3;
	@%p3 bra 	$L__BB0_6;
	and.b32  	%r47, %r5, -16;
	neg.s32 	%r160, %r47;
	mov.u32 	%r161, %r3;
	mov.u32 	%r175, %r3;
$L__BB0_4:
	.pragma "nounroll";
	add.s32 	%r48, %r161, 1;
	mul.wide.s32 	%rd3, %r48, 4;
	add.s64 	%rd4, %rd1, %rd3;
	ld.global.u32 	%r49, [%rd4];
	mul.wide.s32 	%rd5, %r175, 4;
	add.s64 	%rd6, %rd1, %rd5;
	ld.global.u32 	%r50, [%rd6];
	setp.lt.s32 	%p4, %r49, %r50;
	selp.b32 	%r51, %r48, %r175, %p4;
	ld.global.u32 	%r52, [%rd4+4];
	mul.wide.s32 	%rd7, %r51, 4;
	add.s64 	%rd8, %rd1, %rd7;
	ld.global.u32 	%r53, [%rd8];
	setp.lt.s32 	%p5, %r52, %r53;
	add.s32 	%r54, %r161, 2;
	selp.b32 	%r55, %r54, %r51, %p5;
	ld.global.u32 	%r56, [%rd4+8];
	mul.wide.s32 	%rd9, %r55, 4;
	add.s64 	%rd10, %rd1, %rd9;
	ld.global.u32 	%r57, [%rd10];
	setp.lt.s32 	%p6, %r56, %r57;
	add.s32 	%r58, %r161, 3;
	selp.b32 	%r59, %r58, %r55, %p6;
	ld.global.u32 	%r60, [%rd4+12];
	mul.wide.s32 	%rd11, %r59, 4;
	add.s64 	%rd12, %rd1, %rd11;
	ld.global.u32 	%r61, [%rd12];
	setp.lt.s32 	%p7, %r60, %r61;
	add.s32 	%r62, %r161, 4;
	selp.b32 	%r63, %r62, %r59, %p7;
	ld.global.u32 	%r64, [%rd4+16];
	mul.wide.s32 	%rd13, %r63, 4;
	add.s64 	%rd14, %rd1, %rd13;
	ld.global.u32 	%r65, [%rd14];
	setp.lt.s32 	%p8, %r64, %r65;
	add.s32 	%r66, %r161, 5;
	selp.b32 	%r67, %r66, %r63, %p8;
	ld.global.u32 	%r68, [%rd4+20];
	mul.wide.s32 	%rd15, %r67, 4;
	add.s64 	%rd16, %rd1, %rd15;
	ld.global.u32 	%r69, [%rd16];
	setp.lt.s32 	%p9, %r68, %r69;
	add.s32 	%r70, %r161, 6;
	selp.b32 	%r71, %r70, %r67, %p9;
	ld.global.u32 	%r72, [%rd4+24];
	mul.wide.s32 	%rd17, %r71, 4;
	add.s64 	%rd18, %rd1, %rd17;
	ld.global.u32 	%r73, [%rd18];
	setp.lt.s32 	%p10, %r72, %r73;
	add.s32 	%r74, %r161, 7;
	selp.b32 	%r75, %r74, %r71, %p10;
	ld.global.u32 	%r76, [%rd4+28];
	mul.wide.s32 	%rd19, %r75, 4;
	add.s64 	%rd20, %rd1, %rd19;
	ld.global.u32 	%r77, [%rd20];
	setp.lt.s32 	%p11, %r76, %r77;
	add.s32 	%r78, %r161, 8;
	selp.b32 	%r79, %r78, %r75, %p11;
	ld.global.u32 	%r80, [%rd4+32];
	mul.wide.s32 	%rd21, %r79, 4;
	add.s64 	%rd22, %rd1, %rd21;
	ld.global.u32 	%r81, [%rd22];
	setp.lt.s32 	%p12, %r80, %r81;
	add.s32 	%r82, %r161, 9;
	selp.b32 	%r83, %r82, %r79, %p12;
	ld.global.u32 	%r84, [%rd4+36];
	mul.wide.s32 	%rd23, %r83, 4;
	add.s64 	%rd24, %rd1, %rd23;
	ld.global.u32 	%r85, [%rd24];
	setp.lt.s32 	%p13, %r84, %r85;
	add.s32 	%r86, %r161, 10;
	selp.b32 	%r87, %r86, %r83, %p13;
	ld.global.u32 	%r88, [%rd4+40];
	mul.wide.s32 	%rd25, %r87, 4;
	add.s64 	%rd26, %rd1, %rd25;
	ld.global.u32 	%r89, [%rd26];
	setp.lt.s32 	%p14, %r88, %r89;
	add.s32 	%r90, %r161, 11;
	selp.b32 	%r91, %r90, %r87, %p14;
	ld.global.u32 	%r92, [%rd4+44];
	mul.wide.s32 	%rd27, %r91, 4;
	add.s64 	%rd28, %rd1, %rd27;
	ld.global.u32 	%r93, [%rd28];
	setp.lt.s32 	%p15, %r92, %r93;
	add.s32 	%r94, %r161, 12;
	selp.b32 	%r95, %r94, %r91, %p15;
	ld.global.u32 	%r96, [%rd4+48];
	mul.wide.s32 	%rd29, %r95, 4;
	add.s64 	%rd30, %rd1, %rd29;
	ld.global.u32 	%r97, [%rd30];
	setp.lt.s32 	%p16, %r96, %r97;
	add.s32 	%r98, %r161, 13;
	selp.b32 	%r99, %r98, %r95, %p16;
	ld.global.u32 	%r100, [%rd4+52];
	mul.wide.s32 	%rd31, %r99, 4;
	add.s64 	%rd32, %rd1, %rd31;
	ld.global.u32 	%r101, [%rd32];
	setp.lt.s32 	%p17, %r100, %r101;
	add.s32 	%r102, %r161, 14;
	selp.b32 	%r103, %r102, %r99, %p17;
	ld.global.u32 	%r104, [%rd4+56];
	mul.wide.s32 	%rd33, %r103, 4;
	add.s64 	%rd34, %rd1, %rd33;
	ld.global.u32 	%r105, [%rd34];
	setp.lt.s32 	%p18, %r104, %r105;
	add.s32 	%r106, %r161, 15;
	selp.b32 	%r107, %r106, %r103, %p18;
	ld.global.u32 	%r108, [%rd4+60];
	mul.wide.s32 	%rd35, %r107, 4;
	add.s64 	%rd36, %rd1, %rd35;
	ld.global.u32 	%r109, [%rd36];
	setp.lt.s32 	%p19, %r108, %r109;
	add.s32 	%r161, %r161, 16;
	selp.b32 	%r175, %r161, %r107, %p19;
	add.s32 	%r160, %r160, 16;
	setp.ne.s32 	%p20, %r160, 0;
	@%p20 bra 	$L__BB0_4;
	add.s32 	%r167, %r161, 1;
$L__BB0_6:
	setp.eq.s32 	%p21, %r6, 0;
	@%p21 bra 	$L__BB0_15;
	and.b32  	%r18, %r5, 7;
	setp.lt.u32 	%p22, %r6, 8;
	@%p22 bra 	$L__BB0_9;
	mul.wide.s32 	%rd37, %r167, 4;
	add.s64 	%rd38, %rd1, %rd37;
	ld.global.u32 	%r111, [%rd38];
	mul.wide.s32 	%rd39, %r175, 4;
	add.s64 	%rd40, %rd1, %rd39;
	ld.global.u32 	%r112, [%rd40];
	setp.lt.s32 	%p23, %r111, %r112;
	selp.b32 	%r113, %r167, %r175, %p23;
	add.s32 	%r114, %r167, 1;
	ld.global.u32 	%r115, [%rd38+4];
	mul.wide.s32 	%rd41, %r113, 4;
	add.s64 	%rd42, %rd1, %rd41;
	ld.global.u32 	%r116, [%rd42];
	setp.lt.s32 	%p24, %r115, %r116;
	selp.b32 	%r117, %r114, %r113, %p24;
	add.s32 	%r118, %r167, 2;
	ld.global.u32 	%r119, [%rd38+8];
	mul.wide.s32 	%rd43, %r117, 4;
	add.s64 	%rd44, %rd1, %rd43;
	ld.global.u32 	%r120, [%rd44];
	setp.lt.s32 	%p25, %r119, %r120;
	selp.b32 	%r121, %r118, %r117, %p25;
	add.s32 	%r122, %r167, 3;
	ld.global.u32 	%r123, [%rd38+12];
	mul.wide.s32 	%rd45, %r121, 4;
	add.s64 	%rd46, %rd1, %rd45;
	ld.global.u32 	%r124, [%rd46];
	setp.lt.s32 	%p26, %r123, %r124;
	selp.b32 	%r125, %r122, %r121, %p26;
	add.s32 	%r126, %r167, 4;
	ld.global.u32 	%r127, [%rd38+16];
	mul.wide.s32 	%rd47, %r125, 4;
	add.s64 	%rd48, %rd1, %rd47;
	ld.global.u32 	%r128, [%rd48];
	setp.lt.s32 	%p27, %r127, %r128;
	selp.b32 	%r129, %r126, %r125, %p27;
	add.s32 	%r130, %r167, 5;
	ld.global.u32 	%r131, [%rd38+20];
	mul.wide.s32 	%rd49, %r129, 4;
	add.s64 	%rd50, %rd1, %rd49;
	ld.global.u32 	%r132, [%rd50];
	setp.lt.s32 	%p28, %r131, %r132;
	selp.b32 	%r133, %r130, %r129, %p28;
	add.s32 	%r134, %r167, 6;
	ld.global.u32 	%r135, [%rd38+24];
	mul.wide.s32 	%rd51, %r133, 4;
	add.s64 	%rd52, %rd1, %rd51;
	ld.global.u32 	%r136, [%rd52];
	setp.lt.s32 	%p29, %r135, %r136;
	selp.b32 	%r137, %r134, %r133, %p29;
	add.s32 	%r138, %r167, 7;
	ld.global.u32 	%r139, [%rd38+28];
	mul.wide.s32 	%rd53, %r137, 4;
	add.s64 	%rd54, %rd1, %rd53;
	ld.global.u32 	%r140, [%rd54];
	setp.lt.s32 	%p30, %r139, %r140;
	selp.b32 	%r175, %r138, %r137, %p30;
	add.s32 	%r167, %r167, 8;
$L__BB0_9:
	setp.eq.s32 	%p31, %r18, 0;
	@%p31 bra 	$L__BB0_15;
	and.b32  	%r24, %r5, 3;
	setp.lt.u32 	%p32, %r18, 4;
	@%p32 bra 	$L__BB0_12;
	mul.wide.s32 	%rd55, %r167, 4;
	add.s64 	%rd56, %rd1, %rd55;
	ld.global.u32 	%r142, [%rd56];
	mul.wide.s32 	%rd57, %r175, 4;
	add.s64 	%rd58, %rd1, %rd57;
	ld.global.u32 	%r143, [%rd58];
	setp.lt.s32 	%p33, %r142, %r143;
	selp.b32 	%r144, %r167, %r175, %p33;
	add.s32 	%r145, %r167, 1;
	ld.global.u32 	%r146, [%rd56+4];
	mul.wide.s32 	%rd59, %r144, 4;
	add.s64 	%rd60, %rd1, %rd59;
	ld.global.u32 	%r147, [%rd60];
	setp.lt.s32 	%p34, %r146, %r147;
	selp.b32 	%r148, %r145, %r144, %p34;
	add.s32 	%r149, %r167, 2;
	ld.global.u32 	%r150, [%rd56+8];
	mul.wide.s32 	%rd61, %r148, 4;
	add.s64 	%rd62, %rd1, %rd61;
	ld.global.u32 	%r151, [%rd62];
	setp.lt.s32 	%p35, %r150, %r151;
	selp.b32 	%r152, %r149, %r148, %p35;
	add.s32 	%r153, %r167, 3;
	ld.global.u32 	%r154, [%rd56+12];
	mul.wide.s32 	%rd63, %r152, 4;
	add.s64 	%rd64, %rd1, %rd63;
	ld.global.u32 	%r155, [%rd64];
	setp.lt.s32 	%p36, %r154, %r155;
	selp.b32 	%r175, %r153, %r152, %p36;
	add.s32 	%r167, %r167, 4;
$L__BB0_12:
	setp.eq.s32 	%p37, %r24, 0;
	@%p37 bra 	$L__BB0_15;
	neg.s32 	%r172, %r24;
$L__BB0_14:
	.pragma "nounroll";
	mul.wide.s32 	%rd65, %r167, 4;
	add.s64 	%rd66, %rd1, %rd65;
	ld.global.u32 	%r156, [%rd66];
	mul.wide.s32 	%rd67, %r175, 4;
	add.s64 	%rd68, %rd1, %rd67;
	ld.global.u32 	%r157, [%rd68];
	setp.lt.s32 	%p38, %r156, %r157;
	selp.b32 	%r175, %r167, %r175, %p38;
	add.s32 	%r167, %r167, 1;
	add.s32 	%r172, %r172, 1;
	setp.ne.s32 	%p39, %r172, 0;
	@%p39 bra 	$L__BB0_14;
$L__BB0_15:
	setp.eq.s32 	%p40, %r175, %r3;
	@%p40 bra 	$L__BB0_17;
	mul.wide.s32 	%rd69, %r3, 4;
	add.s64 	%rd70, %rd1, %rd69;
	ld.global.u32 	%r158, [%rd70];
	mul.wide.s32 	%rd71, %r175, 4;
	add.s64 	%rd72, %rd1, %rd71;
	ld.global.u32 	%r159, [%rd72];
	st.global.u32 	[%rd70], %r159;
	st.global.u32 	[%rd72], %r158;
$L__BB0_17:
	bar.sync 	0;
$L__BB0_18:
	ret;

}


// ===== COMPILED SASS (sm_100) =====

	.target	sm_100

	.elftype	@"ET_EXEC"


//--------------------- .note.nv.tkinfo           --------------------------
	.section	.note.nv.tkinfo,"",@"SHT_NOTE"
	.sectionflags	@"SHF_NOTE_NV_TKINFO"
	.tkinfo
        /*0018*/ 	.word	0x00000002
        /*0030*/ 	.string	""
        /*0030*/ 	.string	"ptxas"
        /*0030*/ 	.string	"Cuda compilation tools, release 13.0, V13.0.88"
        /*0030*/ 	.string	"Build cuda_13.0.r13.0/compiler.36424714_0"
        /*0030*/ 	.string	"-arch sm_100 -m 64 "



//--------------------- .note.nv.cuinfo           --------------------------
	.section	.note.nv.cuinfo,"",@"SHT_NOTE"
	.sectionflags	@"SHF_NOTE_NV_CUINFO"
        /*0018*/ 	.short	0x0002
        /*001a*/ 	.short	0x0064
        /*001c*/ 	.short	0x0082
	.zero		2


//--------------------- .nv.info                  --------------------------
	.section	.nv.info,"",@"SHT_CUDA_INFO"
	.align	4


	//----- nvinfo : EIATTR_REGCOUNT
	.align		4
        /*0000*/ 	.byte	0x04, 0x2f
        /*0002*/ 	.short	(.L_1 - .L_0)
	.align		4
.L_0:
        /*0004*/ 	.word	index@(_Z19selectionSortKernelPii)
        /*0008*/ 	.word	0x00000014


	//----- nvinfo : EIATTR_FRAME_SIZE
	.align		4
.L_1:
        /*000c*/ 	.byte	0x04, 0x11
        /*000e*/ 	.short	(.L_3 - .L_2)
	.align		4
.L_2:
        /*0010*/ 	.word	index@(_Z19selectionSortKernelPii)
        /*0014*/ 	.word	0x00000000


	//----- nvinfo : EIATTR_MIN_STACK_SIZE
	.align		4
.L_3:
        /*0018*/ 	.byte	0x04, 0x12
        /*001a*/ 	.short	(.L_5 - .L_4)
	.align		4
.L_4:
        /*001c*/ 	.word	index@(_Z19selectionSortKernelPii)
        /*0020*/ 	.word	0x00000000
.L_5:


//--------------------- .nv.compat                --------------------------
	.section	.nv.compat,"",@"SHT_CUDA_COMPAT_INFO"
	.align	4
        /*0000*/ 	.byte	0x02, 0x09, 0x00, 0x00, 0x02, 0x02, 0x01, 0x00, 0x02, 0x05, 0x05, 0x00, 0x03, 0x07, 0x01, 0x01
        /*0010*/ 	.byte	0x02, 0x03, 0x00, 0x00, 0x02, 0x06, 0x01, 0x00, 0x04, 0x0b, 0x08, 0x00, 0x09, 0x00, 0x00, 0x00
        /*0020*/ 	.byte	0x00, 0x00, 0x00, 0x00


//--------------------- .nv.info._Z19selectionSortKernelPii --------------------------
	.section	.nv.info._Z19selectionSortKernelPii,"",@"SHT_CUDA_INFO"
	.sectionflags	@""
	.align	4


	//----- nvinfo : EIATTR_CUDA_API_VERSION
	.align		4
        /*0000*/ 	.byte	0x04, 0x37
        /*0002*/ 	.short	(.L_7 - .L_6)
.L_6:
        /*0004*/ 	.word	0x00000082


	//----- nvinfo : EIATTR_KPARAM_INFO
	.align		4
.L_7:
        /*0008*/ 	.byte	0x04, 0x17
        /*000a*/ 	.short	(.L_9 - .L_8)
.L_8:
        /*000c*/ 	.word	0x00000000
        /*0010*/ 	.short	0x0001
        /*0012*/ 	.short	0x0008
        /*0014*/ 	.byte	0x00, 0xf0, 0x11, 0x00


	//----- nvinfo : EIATTR_KPARAM_INFO
	.align		4
.L_9:
        /*0018*/ 	.byte	0x04, 0x17
        /*001a*/ 	.short	(.L_11 - .L_10)
.L_10:
        /*001c*/ 	.word	0x00000000
        /*0020*/ 	.short	0x0000
        /*0022*/ 	.short	0x0000
        /*0024*/ 	.byte	0x00, 0xf5, 0x21, 0x00


	//----- nvinfo : EIATTR_SPARSE_MMA_MASK
	.align		4
.L_11:
        /*0028*/ 	.byte	0x03, 0x50
        /*002a*/ 	.short	0x0000


	//----- nvinfo : EIATTR_MAXREG_COUNT
	.align		4
        /*002c*/ 	.byte	0x03, 0x1b
        /*002e*/ 	.short	0x00ff


	//----- nvinfo : EIATTR_NUM_BARRIERS
	.align		4
        /*0030*/ 	.byte	0x02, 0x4c
        /*0032*/ 	.byte	0x01
	.zero		1


	//----- nvinfo : EIATTR_MERCURY_ISA_VERSION
	.align		4
        /*0034*/ 	.byte	0x03, 0x5f
        /*0036*/ 	.short	0x0101


	//----- nvinfo : EIATTR_VRC_CTA_INIT_COUNT
	.align		4
        /*0038*/ 	.byte	0x02, 0x4a
	.zero		1
	.zero		1


	//----- nvinfo : EIATTR_EXIT_INSTR_OFFSETS
	.align		4
        /*003c*/ 	.byte	0x04, 0x1c
        /*003e*/ 	.short	(.L_13 - .L_12)


	//   ....[0]....
.L_12:
        /*0040*/ 	.word	0x00000090


	//   ....[1]....
        /*0044*/ 	.word	0x00000e40


	//----- nvinfo : EIATTR_CRS_STACK_SIZE
	.align		4
.L_13:
        /*0048*/ 	.byte	0x04, 0x1e
        /*004a*/ 	.short	(.L_15 - .L_14)
.L_14:
        /*004c*/ 	.word	0x00000000


	//----- nvinfo : EIATTR_CBANK_PARAM_SIZE
	.align		4
.L_15:
        /*0050*/ 	.byte	0x03, 0x19
        /*0052*/ 	.short	0x000c


	//----- nvinfo : EIATTR_PARAM_CBANK
	.align		4
        /*0054*/ 	.byte	0x04, 0x0a
        /*0056*/ 	.short	(.L_17 - .L_16)
	.align		4
.L_16:
        /*0058*/ 	.word	index@(.nv.constant0._Z19selectionSortKernelPii)
        /*005c*/ 	.short	0x0380
        /*005e*/ 	.short	0x000c


	//----- nvinfo : EIATTR_SW_WAR
	.align		4
.L_17:
        /*0060*/ 	.byte	0x04, 0x36
        /*0062*/ 	.short	(.L_19 - .L_18)
.L_18:
        /*0064*/ 	.word	0x00000008
.L_19:


//--------------------- .nv.callgraph             --------------------------
	.section	.nv.callgraph,"",@"SHT_CUDA_CALLGRAPH"
	.align	4
	.sectionentsize	8
	.align		4
        /*0000*/ 	.word	0x00000000
	.align		4
        /*0004*/ 	.word	0xffffffff
	.align		4
        /*0008*/ 	.word	0x00000000
	.align		4
        /*000c*/ 	.word	0xfffffffe
	.align		4
        /*0010*/ 	.word	0x00000000
	.align		4
        /*0014*/ 	.word	0xfffffffd
	.align		4
        /*0018*/ 	.word	0x00000000
	.align		4
        /*001c*/ 	.word	0xfffffffc


//--------------------- .text._Z19selectionSortKernelPii --------------------------
	.section	.text._Z19selectionSortKernelPii,"ax",@progbits
	.align	128
        .global         _Z19selectionSortKernelPii
        .type           _Z19selectionSortKernelPii,@function
        .size           _Z19selectionSortKernelPii,(.L_x_14 - _Z19selectionSortKernelPii)
        .other          _Z19selectionSortKernelPii,@"STO_CUDA_ENTRY STV_DEFAULT"
_Z19selectionSortKernelPii:
.text._Z19selectionSortKernelPii:
[----:B------:R-:W-:Y:S01]  /*0000*/  LDC R1, c[0x0][0x37c] ;  /* 0x0000df00ff017b82 */ /* 0x000fe20000000800 */
[----:B------:R-:W0:Y:S07]  /*0010*/  S2R R2, SR_TID.X ;  /* 0x0000000000027919 */ /* 0x000e2e0000002100 */
[----:B------:R-:W1:Y:S01]  /*0020*/  S2UR UR4, SR_CTAID.X ;  /* 0x00000000000479c3 */ /* 0x000e620000002500 */
[----:B------:R-:W1:Y:S07]  /*0030*/  LDCU UR5, c[0x0][0x360] ;  /* 0x00006c00ff0577ac */ /* 0x000e6e0008000800 */
[----:B------:R-:W2:Y:S01]  /*0040*/  LDC R5, c[0x0][0x388] ;  /* 0x0000e200ff057b82 */ /* 0x000ea20000000800 */
[----:B-1----:R-:W-:-:S06]  /*0050*/  UIMAD UR4, UR4, UR5, URZ ;  /* 0x00000005040472a4 */ /* 0x002fcc000f8e02ff */
[----:B0-----:R-:W-:Y:S02]  /*0060*/  VIADD R0, R2, UR4 ;  /* 0x0000000402007c36 */ /* 0x001fe40008000000 */
[----:B--2---:R-:W-:-:S05]  /*0070*/  VIADD R3, R5, 0xffffffff ;  /* 0xffffffff05037836 */ /* 0x004fca0000000000 */
[----:B------:R-:W-:-:S13]  /*0080*/  ISETP.GE.AND P0, PT, R0, R3, PT ;  /* 0x000000030000720c */ /* 0x000fda0003f06270 */
[----:B------:R-:W-:Y:S05]  /*0090*/  @P0 EXIT ;  /* 0x000000000000094d */ /* 0x000fea0003800000 */
[----:B------:R-:W-:Y:S01]  /*00a0*/  IADD3 R3, PT, PT, R0, 0x1, RZ ;  /* 0x0000000100037810 */ /* 0x000fe20007ffe0ff */
[----:B------:R-:W0:Y:S01]  /*00b0*/  LDCU.64 UR6, c[0x0][0x358] ;  /* 0x00006b00ff0677ac */ /* 0x000e220008000a00 */
[----:B------:R-:W-:Y:S01]  /*00c0*/  BSSY.RECONVERGENT B0, `(.L_x_0) ;  /* 0x00000cb000007945 */ /* 0x000fe20003800200 */
[----:B------:R-:W-:Y:S01]  /*00d0*/  IMAD.MOV.U32 R10, RZ, RZ, R0 ;  /* 0x000000ffff0a7224 */ /* 0x000fe200078e0000 */
[----:B------:R-:W-:-:S13]  /*00e0*/  ISETP.GE.AND P0, PT, R3, R5, PT ;  /* 0x000000050300720c */ /* 0x000fda0003f06270 */
[----:B------:R-:W-:Y:S05]  /*00f0*/  @P0 BRA `(.L_x_1) ;  /* 0x0000000c001c0947 */ /* 0x000fea0003800000 */
[----:B------:R-:W-:Y:S01]  /*0100*/  IADD3 R4, PT, PT, -R0, -0x2, R5 ;  /* 0xfffffffe00047810 */ /* 0x000fe20007ffe105 */
[----:B------:R-:W-:Y:S01]  /*0110*/  ULOP3.LUT UR5, URZ, UR4, URZ, 0x33, !UPT ;  /* 0x00000004ff057292 */ /* 0x000fe2000f8e33ff */
[----:B------:R-:W-:Y:S01]  /*0120*/  BSSY.RECONVERGENT B1, `(.L_x_2) ;  /* 0x0000064000017945 */ /* 0x000fe20003800200 */
[----:B------:R-:W-:Y:S01]  /*0130*/  IMAD.MOV.U32 R10, RZ, RZ, R0 ;  /* 0x000000ffff0a7224 */ /* 0x000fe200078e0000 */
[----:B------:R-:W-:-:S03]  /*0140*/  ISETP.GE.U32.AND P0, PT, R4, 0xf, PT ;  /* 0x0000000f0400780c */ /* 0x000fc60003f06070 */
[----:B------:R-:W-:-:S04]  /*0150*/  IADD3 R2, PT, PT, -R2, UR5, R5 ;  /* 0x0000000502027c10 */ /* 0x000fc8000fffe105 */
[----:B------:R-:W-:-:S06]  /*0160*/  LOP3.LUT R16, R2, 0xf, RZ, 0xc0, !PT ;  /* 0x0000000f02107812 */ /* 0x000fcc00078ec0ff */
[----:B------:R-:W-:Y:S05]  /*0170*/  @!P0 BRA `(.L_x_3) ;  /* 0x0000000400788947 */ /* 0x000fea0003800000 */
[----:B------:R-:W-:Y:S01]  /*0180*/  LOP3.LUT R3, R2, 0xfffffff0, RZ, 0xc0, !PT ;  /* 0xfffffff002037812 */ /* 0x000fe200078ec0ff */
[----:B------:R-:W-:Y:S01]  /*0190*/  BSSY.RECONVERGENT B2, `(.L_x_4) ;  /* 0x000005b000027945 */ /* 0x000fe20003800200 */
[----:B------:R-:W-:Y:S01]  /*01a0*/  MOV R8, R0 ;  /* 0x0000000000087202 */ /* 0x000fe20000000f00 */
[----:B------:R-:W-:Y:S02]  /*01b0*/  IMAD.MOV.U32 R10, RZ, RZ, R0 ;  /* 0x000000ffff0a7224 */ /* 0x000fe400078e0000 */
[----:B------:R-:W-:-:S07]  /*01c0*/  IMAD.MOV R3, RZ, RZ, -R3 ;  /* 0x000000ffff037224 */ /* 0x000fce00078e0a03 */
.L_x_5:
[----:B------:R-:W1:Y:S01]  /*01d0*/  LDC.64 R6, c[0x0][0x380] ;  /* 0x0000e000ff067b82 */ /* 0x000e620000000a00 */
[----:B------:R-:W-:Y:S01]  /*01e0*/  IADD3 R9, PT, PT, R8, 0x1, RZ ;  /* 0x0000000108097810 */ /* 0x000fe20007ffe0ff */
[----:B-1----:R-:W-:-:S04]  /*01f0*/  IMAD.WIDE R12, R10, 0x4, R6 ;  /* 0x000000040a0c7825 */ /* 0x002fc800078e0206 */
[----:B------:R-:W-:Y:S02]  /*0200*/  IMAD.WIDE R4, R9, 0x4, R6 ;  /* 0x0000000409047825 */ /* 0x000fe400078e0206 */
[----:B0-----:R-:W2:Y:S04]  /*0210*/  LDG.E R12, desc[UR6][R12.64] ;  /* 0x000000060c0c7981 */ /* 0x001ea8000c1e1900 */
[----:B------:R-:W2:Y:S04]  /*0220*/  LDG.E R11, desc[UR6][R4.64] ;  /* 0x00000006040b7981 */ /* 0x000ea8000c1e1900 */
[----:B------:R-:W3:Y:S04]  /*0230*/  LDG.E R14, desc[UR6][R4.64+0x4] ;  /* 0x00000406040e7981 */ /* 0x000ee8000c1e1900 */
[----:B------:R-:W4:Y:S01]  /*0240*/  LDG.E R17, desc[UR6][R4.64+0x8] ;  /* 0x0000080604117981 */ /* 0x000f22000c1e1900 */
[----:B--2---:R-:W-:-:S04]  /*0250*/  ISETP.GE.AND P0, PT, R11, R12, PT ;  /* 0x0000000c0b00720c */ /* 0x004fc80003f06270 */
[----:B------:R-:W-:-:S05]  /*0260*/  SEL R9, R9, R10, !P0 ;  /* 0x0000000a09097207 */ /* 0x000fca0004000000 */
[----:B------:R-:W-:-:S06]  /*0270*/  IMAD.WIDE R10, R9, 0x4, R6 ;  /* 0x00000004090a7825 */ /* 0x000fcc00078e0206 */
[----:B------:R-:W3:Y:S02]  /*0280*/  LDG.E R11, desc[UR6][R10.64] ;  /* 0x000000060a0b7981 */ /* 0x000ee4000c1e1900 */
[----:B---3--:R-:W-:-:S13]  /*0290*/  ISETP.GE.AND P0, PT, R14, R11, PT ;  /* 0x0000000b0e00720c */ /* 0x008fda0003f06270 */
[----:B------:R-:W-:-:S04]  /*02a0*/  @!P0 VIADD R9, R8, 0x2 ;  /* 0x0000000208098836 */ /* 0x000fc80000000000 */
[----:B------:R-:W-:-:S06]  /*02b0*/  IMAD.WIDE R14, R9, 0x4, R6 ;  /* 0x00000004090e7825 */ /* 0x000fcc00078e0206 */
[----:B------:R-:W4:Y:S02]  /*02c0*/  LDG.E R14, desc[UR6][R14.64] ;  /* 0x000000060e0e7981 */ /* 0x000f24000c1e1900 */
[----:B----4-:R-:W-:Y:S02]  /*02d0*/  ISETP.GE.AND P0, PT, R17, R14, PT ;  /* 0x0000000e1100720c */ /* 0x010fe40003f06270 */
[----:B------:R-:W2:Y:S11]  /*02e0*/  LDG.E R17, desc[UR6][R4.64+0xc] ;  /* 0x00000c0604117981 */ /* 0x000eb6000c1e1900 */
[----:B------:R-:W-:-:S04]  /*02f0*/  @!P0 VIADD R9, R8, 0x3 ;  /* 0x0000000308098836 */ /* 0x000fc80000000000 */
[----:B------:R-:W-:-:S06]  /*0300*/  IMAD.WIDE R12, R9, 0x4, R6 ;  /* 0x00000004090c7825 */ /* 0x000fcc00078e0206 */
[----:B------:R-:W2:Y:S02]  /*0310*/  LDG.E R12, desc[UR6][R12.64] ;  /* 0x000000060c0c7981 */ /* 0x000ea4000c1e1900 */
[----:B--2---:R-:W-:Y:S02]  /*0320*/  ISETP.GE.AND P0, PT, R17, R12, PT ;  /* 0x0000000c1100720c */ /* 0x004fe40003f06270 */
[----:B------:R-:W2:Y:S11]  /*0330*/  LDG.E R17, desc[UR6][R4.64+0x10] ;  /* 0x0000100604117981 */ /* 0x000eb6000c1e1900 */
[----:B------:R-:W-:-:S05]  /*0340*/  @!P0 IADD3 R9, PT, PT, R8, 0x4, RZ ;  /* 0x0000000408098810 */ /* 0x000fca0007ffe0ff */
[----:B------:R-:W-:-:S06]  /*0350*/  IMAD.WIDE R10, R9, 0x4, R6 ;  /* 0x00000004090a7825 */ /* 0x000fcc00078e0206 */
[----:B------:R-:W2:Y:S02]  /*0360*/  LDG.E R10, desc[UR6][R10.64] ;  /* 0x000000060a0a7981 */ /* 0x000ea4000c1e1900 */
[----:B--2---:R-:W-:Y:S02]  /*0370*/  ISETP.GE.AND P0, PT, R17, R10, PT ;  /* 0x0000000a1100720c */ /* 0x004fe40003f06270 */
[----:B------:R-:W2:Y:S11]  /*0380*/  LDG.E R17, desc[UR6][R4.64+0x14] ;  /* 0x0000140604117981 */ /* 0x000eb6000c1e1900 */
[----:B------:R-:W-:-:S04]  /*0390*/  @!P0 VIADD R9, R8, 0x5 ;  /* 0x0000000508098836 */ /* 0x000fc80000000000 */
        /* <DEDUP_REMOVED lines=38> */
[----:B------:R-:W2:Y:S04]  /*0600*/  LDG.E R17, desc[UR6][R4.64+0x34] ;  /* 0x0000340604117981 */ /* 0x000ea8000c1e1900 */
[----:B------:R-:W3:Y:S07]  /*0610*/  LDG.E R12, desc[UR6][R4.64+0x3c] ;  /* 0x00003c06040c7981 */ /* 0x000eee000c1e1900 */
        /* <DEDUP_REMOVED lines=8> */
[----:B--2---:R-:W-:-:S13]  /*06a0*/  ISETP.GE.AND P0, PT, R17, R14, PT ;  /* 0x0000000e1100720c */ /* 0x004fda0003f06270 */
[----:B------:R-:W-:-:S04]  /*06b0*/  @!P0 VIADD R9, R8, 0xf ;  /* 0x0000000f08098836 */ /* 0x000fc80000000000 */
[----:B------:R-:W-:-:S06]  /*06c0*/  IMAD.WIDE R6, R9, 0x4, R6 ;  /* 0x0000000409067825 */ /* 0x000fcc00078e0206 */
[----:B------:R-:W3:Y:S01]  /*06d0*/  LDG.E R7, desc[UR6][R6.64] ;  /* 0x0000000606077981 */ /* 0x000ee2000c1e1900 */
[----:B------:R-:W-:-:S04]  /*06e0*/  IADD3 R3, PT, PT, R3, 0x10, RZ ;  /* 0x0000001003037810 */ /* 0x000fc80007ffe0ff */
[----:B------:R-:W-:Y:S01]  /*06f0*/  ISETP.NE.AND P1, PT, R3, RZ, PT ;  /* 0x000000ff0300720c */ /* 0x000fe20003f25270 */
[----:B------:R-:W-:Y:S01]  /*0700*/  VIADD R8, R8, 0x10 ;  /* 0x0000001008087836 */ /* 0x000fe20000000000 */
[----:B---3--:R-:W-:-:S04]  /*0710*/  ISETP.GE.AND P0, PT, R12, R7, PT ;  /* 0x000000070c00720c */ /* 0x008fc80003f06270 */
[----:B------:R-:W-:-:S07]  /*0720*/  SEL R10, R8, R9, !P0 ;  /* 0x00000009080a7207 */ /* 0x000fce0004000000 */
[----:B------:R-:W-:Y:S05]  /*0730*/  @P1 BRA `(.L_x_5) ;  /* 0xfffffff800a41947 */ /* 0x000fea000383ffff */
[----:B------:R-:W-:Y:S05]  /*0740*/  BSYNC.RECONVERGENT B2 ;  /* 0x0000000000027941 */ /* 0x000fea0003800200 */
.L_x_4:
[----:B------:R-:W-:-:S07]  /*0750*/  VIADD R3, R8, 0x1 ;  /* 0x0000000108037836 */ /* 0x000fce0000000000 */
.L_x_3:
[----:B0-----:R-:W-:Y:S05]  /*0760*/  BSYNC.RECONVERGENT B1 ;  /* 0x0000000000017941 */ /* 0x001fea0003800200 */
.L_x_2:
[----:B------:R-:W-:-:S13]  /*0770*/  ISETP.NE.AND P0, PT, R16, RZ, PT ;  /* 0x000000ff1000720c */ /* 0x000fda0003f05270 */
[----:B------:R-:W-:Y:S05]  /*0780*/  @!P0 BRA `(.L_x_1) ;  /* 0x0000000400788947 */ /* 0x000fea0003800000 */
[----:B------:R-:W-:Y:S01]  /*0790*/  ISETP.GE.U32.AND P1, PT, R16, 0x8, PT ;  /* 0x000000081000780c */ /* 0x000fe20003f26070 */
[----:B------:R-:W-:Y:S01]  /*07a0*/  BSSY.RECONVERGENT B1, `(.L_x_6) ;  /* 0x0000030000017945 */ /* 0x000fe20003800200 */
[----:B------:R-:W-:-:S04]  /*07b0*/  LOP3.LUT R17, R2, 0x7, RZ, 0xc0, !PT ;  /* 0x0000000702117812 */ /* 0x000fc800078ec0ff */
[----:B------:R-:W-:-:S07]  /*07c0*/  ISETP.NE.AND P0, PT, R17, RZ, PT ;  /* 0x000000ff1100720c */ /* 0x000fce0003f05270 */
[----:B------:R-:W-:Y:S06]  /*07d0*/  @!P1 BRA `(.L_x_7) ;  /* 0x0000000000b09947 */ /* 0x000fec0003800000 */
[----:B------:R-:W0:Y:S02]  /*07e0*/  LDC.64 R6, c[0x0][0x380] ;  /* 0x0000e000ff067b82 */ /* 0x000e240000000a00 */
[----:B0-----:R-:W-:-:S04]  /*07f0*/  IMAD.WIDE R12, R10, 0x4, R6 ;  /* 0x000000040a0c7825 */ /* 0x001fc800078e0206 */
[C---:B------:R-:W-:Y:S02]  /*0800*/  IMAD.WIDE R4, R3.reuse, 0x4, R6 ;  /* 0x0000000403047825 */ /* 0x040fe400078e0206 */
[----:B------:R-:W2:Y:S04]  /*0810*/  LDG.E R13, desc[UR6][R12.64] ;  /* 0x000000060c0d7981 */ /* 0x000ea8000c1e1900 */
[----:B------:R-:W2:Y:S02]  /*0820*/  LDG.E R8, desc[UR6][R4.64] ;  /* 0x0000000604087981 */ /* 0x000ea4000c1e1900 */
[----:B--2---:R-:W-:Y:S02]  /*0830*/  ISETP.GE.AND P1, PT, R8, R13, PT ;  /* 0x0000000d0800720c */ /* 0x004fe40003f26270 */
[----:B------:R-:W2:Y:S02]  /*0840*/  LDG.E R8, desc[UR6][R4.64+0x4] ;  /* 0x0000040604087981 */ /* 0x000ea4000c1e1900 */
[----:B------:R-:W-:-:S05]  /*0850*/  SEL R9, R3, R10, !P1 ;  /* 0x0000000a03097207 */ /* 0x000fca0004800000 */
        /* <DEDUP_REMOVED lines=33> */
[C---:B------:R-:W-:Y:S01]  /*0a70*/  @!P1 IADD3 R9, PT, PT, R3.reuse, 0x7, RZ ;  /* 0x0000000703099810 */ /* 0x040fe20007ffe0ff */
[----:B------:R-:W-:-:S04]  /*0a80*/  VIADD R3, R3, 0x8 ;  /* 0x0000000803037836 */ /* 0x000fc80000000000 */
[----:B------:R-:W-:-:S07]  /*0a90*/  IMAD.MOV.U32 R10, RZ, RZ, R9 ;  /* 0x000000ffff0a7224 */ /* 0x000fce00078e0009 */
.L_x_7:
[----:B------:R-:W-:Y:S05]  /*0aa0*/  BSYNC.RECONVERGENT B1 ;  /* 0x0000000000017941 */ /* 0x000fea0003800200 */
.L_x_6:
        /* <DEDUP_REMOVED lines=8> */
[----:B------:R-:W-:Y:S02]  /*0b30*/  IMAD.WIDE R4, R3, 0x4, R6 ;  /* 0x0000000403047825 */ /* 0x000fe400078e0206 */
[----:B------:R-:W2:Y:S04]  /*0b40*/  LDG.E R8, desc[UR6][R8.64] ;  /* 0x0000000608087981 */ /* 0x000ea8000c1e1900 */
[----:B------:R-:W2:Y:S04]  /*0b50*/  LDG.E R11, desc[UR6][R4.64] ;  /* 0x00000006040b7981 */ /* 0x000ea8000c1e1900 */
[----:B------:R-:W3:Y:S04]  /*0b60*/  LDG.E R12, desc[UR6][R4.64+0x4] ;  /* 0x00000406040c7981 */ /* 0x000ee8000c1e1900 */
[----:B------:R-:W4:Y:S01]  /*0b70*/  LDG.E R14, desc[UR6][R4.64+0x8] ;  /* 0x00000806040e7981 */ /* 0x000f22000c1e1900 */
[----:B--2---:R-:W-:-:S03]  /*0b80*/  ISETP.GE.AND P1, PT, R11, R8, PT ;  /* 0x000000080b00720c */ /* 0x004fc60003f26270 */
[----:B------:R-:W2:Y:S01]  /*0b90*/  LDG.E R8, desc[UR6][R4.64+0xc] ;  /* 0x00000c0604087981 */ /* 0x000ea2000c1e1900 */
[----:B------:R-:W-:-:S05]  /*0ba0*/  SEL R15, R3, R10, !P1 ;  /* 0x0000000a030f7207 */ /* 0x000fca0004800000 */
[----:B------:R-:W-:-:S06]  /*0bb0*/  IMAD.WIDE R10, R15, 0x4, R6 ;  /* 0x000000040f0a7825 */ /* 0x000fcc00078e0206 */
[----:B------:R-:W3:Y:S02]  /*0bc0*/  LDG.E R11, desc[UR6][R10.64] ;  /* 0x000000060a0b7981 */ /* 0x000ee4000c1e1900 */
[----:B---3--:R-:W-:-:S13]  /*0bd0*/  ISETP.GE.AND P1, PT, R12, R11, PT ;  /* 0x0000000b0c00720c */ /* 0x008fda0003f26270 */
[----:B------:R-:W-:-:S05]  /*0be0*/  @!P1 IADD3 R15, PT, PT, R3, 0x1, RZ ;  /* 0x00000001030f9810 */ /* 0x000fca0007ffe0ff */
[----:B------:R-:W-:-:S06]  /*0bf0*/  IMAD.WIDE R12, R15, 0x4, R6 ;  /* 0x000000040f0c7825 */ /* 0x000fcc00078e0206 */
[----:B------:R-:W4:Y:S02]  /*0c00*/  LDG.E R13, desc[UR6][R12.64] ;  /* 0x000000060c0d7981 */ /* 0x000f24000c1e1900 */
[----:B----4-:R-:W-:-:S13]  /*0c10*/  ISETP.GE.AND P1, PT, R14, R13, PT ;  /* 0x0000000d0e00720c */ /* 0x010fda0003f26270 */
[----:B------:R-:W-:-:S04]  /*0c20*/  @!P1 VIADD R15, R3, 0x2 ;  /* 0x00000002030f9836 */ /* 0x000fc80000000000 */
[----:B------:R-:W-:-:S06]  /*0c30*/  IMAD.WIDE R6, R15, 0x4, R6 ;  /* 0x000000040f067825 */ /* 0x000fcc00078e0206 */
[----:B------:R-:W2:Y:S02]  /*0c40*/  LDG.E R7, desc[UR6][R6.64] ;  /* 0x0000000606077981 */ /* 0x000ea4000c1e1900 */
[----:B--2---:R-:W-:-:S13]  /*0c50*/  ISETP.GE.AND P1, PT, R8, R7, PT ;  /* 0x000000070800720c */ /* 0x004fda0003f26270 */
[C---:B------:R-:W-:Y:S01]  /*0c60*/  @!P1 VIADD R15, R3.reuse, 0x3 ;  /* 0x00000003030f9836 */ /* 0x040fe20000000000 */
[----:B------:R-:W-:-:S03]  /*0c70*/  IADD3 R3, PT, PT, R3, 0x4, RZ ;  /* 0x0000000403037810 */ /* 0x000fc60007ffe0ff */
[----:B------:R-:W-:-:S07]  /*0c80*/  IMAD.MOV.U32 R10, RZ, RZ, R15 ;  /* 0x000000ffff0a7224 */ /* 0x000fce00078e000f */
.L_x_9:
[----:B------:R-:W-:Y:S05]  /*0c90*/  BSYNC.RECONVERGENT B1 ;  /* 0x0000000000017941 */ /* 0x000fea0003800200 */
.L_x_8:
[----:B------:R-:W-:Y:S05]  /*0ca0*/  @!P0 BRA `(.L_x_1) ;  /* 0x0000000000308947 */ /* 0x000fea0003800000 */
[----:B------:R-:W0:Y:S01]  /*0cb0*/  LDC.64 R6, c[0x0][0x380] ;  /* 0x0000e000ff067b82 */ /* 0x000e220000000a00 */
[----:B------:R-:W-:-:S07]  /*0cc0*/  IADD3 R2, PT, PT, -R2, RZ, RZ ;  /* 0x000000ff02027210 */ /* 0x000fce0007ffe1ff */
.L_x_10:
[----:B0-----:R-:W-:-:S04]  /*0cd0*/  IMAD.WIDE R4, R3, 0x4, R6 ;  /* 0x0000000403047825 */ /* 0x001fc800078e0206 */
[----:B------:R-:W-:Y:S02]  /*0ce0*/  IMAD.WIDE R8, R10, 0x4, R6 ;  /* 0x000000040a087825 */ /* 0x000fe400078e0206 */
[----:B------:R-:W2:Y:S04]  /*0cf0*/  LDG.E R4, desc[UR6][R4.64] ;  /* 0x0000000604047981 */ /* 0x000ea8000c1e1900 */
[----:B------:R-:W2:Y:S01]  /*0d00*/  LDG.E R9, desc[UR6][R8.64] ;  /* 0x0000000608097981 */ /* 0x000ea2000c1e1900 */
[----:B------:R-:W-:-:S05]  /*0d10*/  VIADD R2, R2, 0x1 ;  /* 0x0000000102027836 */ /* 0x000fca0000000000 */
[----:B------:R-:W-:Y:S02]  /*0d20*/  ISETP.NE.AND P1, PT, R2, RZ, PT ;  /* 0x000000ff0200720c */ /* 0x000fe40003f25270 */
[----:B--2---:R-:W-:-:S04]  /*0d30*/  ISETP.GE.AND P0, PT, R4, R9, PT ;  /* 0x000000090400720c */ /* 0x004fc80003f06270 */
[C---:B------:R-:W-:Y:S02]  /*0d40*/  SEL R10, R3.reuse, R10, !P0 ;  /* 0x0000000a030a7207 */ /* 0x040fe40004000000 */
[----:B------:R-:W-:-:S05]  /*0d50*/  IADD3 R3, PT, PT, R3, 0x1, RZ ;  /* 0x0000000103037810 */ /* 0x000fca0007ffe0ff */
[----:B------:R-:W-:Y:S05]  /*0d60*/  @P1 BRA `(.L_x_10) ;  /* 0xfffffffc00d81947 */ /* 0x000fea000383ffff */
.L_x_1:
[----:B0-----:R-:W-:Y:S05]  /*0d70*/  BSYNC.RECONVERGENT B0 ;  /* 0x0000000000007941 */ /* 0x001fea0003800200 */
.L_x_0:
[----:B------:R-:W-:Y:S01]  /*0d80*/  ISETP.NE.AND P0, PT, R10, R0, PT ;  /* 0x000000000a00720c */ /* 0x000fe20003f05270 */
[----:B------:R-:W-:-:S12]  /*0d90*/  BSSY.RECONVERGENT B0, `(.L_x_11) ;  /* 0x0000009000007945 */ /* 0x000fd80003800200 */
[----:B------:R-:W-:Y:S05]  /*0da0*/  @!P0 BRA `(.L_x_12) ;  /* 0x00000000001c8947 */ /* 0x000fea0003800000 */
[----:B------:R-:W0:Y:S02]  /*0db0*/  LDC.64 R2, c[0x0][0x380] ;  /* 0x0000e000ff027b82 */ /* 0x000e240000000a00 */
[----:B0-----:R-:W-:-:S04]  /*0dc0*/  IMAD.WIDE R4, R10, 0x4, R2 ;  /* 0x000000040a047825 */ /* 0x001fc800078e0202 */
[----:B------:R-:W-:Y:S01]  /*0dd0*/  IMAD.WIDE R2, R0, 0x4, R2 ;  /* 0x0000000400027825 */ /* 0x000fe200078e0202 */
[----:B------:R-:W2:Y:S04]  /*0de0*/  LDG.E R9, desc[UR6][R4.64] ;  /* 0x0000000604097981 */ /* 0x000ea8000c1e1900 */
[----:B------:R-:W3:Y:S04]  /*0df0*/  LDG.E R7, desc[UR6][R2.64] ;  /* 0x0000000602077981 */ /* 0x000ee8000c1e1900 */
[----:B--2---:R0:W-:Y:S04]  /*0e00*/  STG.E desc[UR6][R2.64], R9 ;  /* 0x0000000902007986 */ /* 0x0041e8000c101906 */
[----:B---3--:R0:W-:Y:S02]  /*0e10*/  STG.E desc[UR6][R4.64], R7 ;  /* 0x0000000704007986 */ /* 0x0081e4000c101906 */
.L_x_12:
[----:B------:R-:W-:Y:S05]  /*0e20*/  BSYNC.RECONVERGENT B0 ;  /* 0x0000000000007941 */ /* 0x000fea0003800200 */
.L_x_11:
[----:B------:R-:W-:Y:S06]  /*0e30*/  BAR.SYNC.DEFER_BLOCKING 0x0 ;  /* 0x0000000000007b1d */ /* 0x000fec0000010000 */
[----:B------:R-:W-:Y:S05]  /*0e40*/  EXIT ;  /* 0x000000000000794d */ /* 0x000fea0003800000 */
.L_x_13:
[----:B------:R-:W-:-:S00]  /*0e50*/  BRA `(.L_x_13) ;  /* 0xfffffffc00fc7947 */ /* 0x000fc0000383ffff */
[----:B------:R-:W-:-:S00]  /*0e60*/  NOP ;  /* 0x0000000000007918 */ /* 0x000fc00000000000 */
        /* <DEDUP_REMOVED lines=9> */
.L_x_14:


//--------------------- .nv.shared.reserved.0     --------------------------
	.section	.nv.shared.reserved.0,"aw",@nobits
	.weak		__nv_reservedSMEM_offset_0_alias
	.size		__nv_reservedSMEM_offset_0_alias, 0, 64
	.other		__nv_reservedSMEM_offset_0_alias,@"STO_CUDA_RESERVED_SHARED STV_DEFAULT"
__nv_reservedSMEM_offset_0_alias:
	.zero		0
	.zero		64


//--------------------- .nv.constant0._Z19selectionSortKernelPii --------------------------
	.section	.nv.constant0._Z19selectionSortKernelPii,"a",@progbits
	.sectionflags	@""
	.align	4
.nv.constant0._Z19selectionSortKernelPii:
	.zero		908


//--------------------- SYMBOLS --------------------------

	.type		.nv.reservedSmem.offset0,@object
	.size		.nv.reservedSmem.offset0,0x4
